//
// Generated by NVIDIA NVVM Compiler
//
// Compiler Build ID: CL-36424714
// Cuda compilation tools, release 13.0, V13.0.88
// Based on NVVM 20.0.0
//

.version 9.0
.target sm_100
.address_size 64

	// .globl	_Z13staticReversePii
// _ZZ13staticReversePiiE1s has been demoted

.visible .entry _Z13staticReversePii(
	.param .u64 .ptr .align 1 _Z13staticReversePii_param_0,
	.param .u32 _Z13staticReversePii_param_1
)
{
	.reg .b32 	%r<12>;
	.reg .b64 	%rd<5>;
	// demoted variable
	.shared .align 4 .b8 _ZZ13staticReversePiiE1s[256];
	ld.param.u64 	%rd1, [_Z13staticReversePii_param_0];
	ld.param.u32 	%r1, [_Z13staticReversePii_param_1];
	cvta.to.global.u64 	%rd2, %rd1;
	mov.u32 	%r2, %tid.x;
	not.b32 	%r3, %r2;
	add.s32 	%r4, %r1, %r3;
	mul.wide.u32 	%rd3, %r2, 4;
	add.s64 	%rd4, %rd2, %rd3;
	ld.global.u32 	%r5, [%rd4];
	shl.b32 	%r6, %r2, 2;
	mov.u32 	%r7, _ZZ13staticReversePiiE1s;
	add.s32 	%r8, %r7, %r6;
	st.shared.u32 	[%r8], %r5;
	bar.sync 	0;
	shl.b32 	%r9, %r4, 2;
	add.s32 	%r10, %r7, %r9;
	ld.shared.u32 	%r11, [%r10];
	st.global.u32 	[%rd4], %r11;
	ret;

}


// ===== COMPILED SASS (sm_100) =====

	.target	sm_100

	.elftype	@"ET_EXEC"


//--------------------- .note.nv.tkinfo           --------------------------
	.section	.note.nv.tkinfo,"",@"SHT_NOTE"
	.sectionflags	@"SHF_NOTE_NV_TKINFO"
	.tkinfo
        /*0018*/ 	.word	0x00000002
        /*0030*/ 	.string	""
        /*0030*/ 	.string	"ptxas"
        /*0030*/ 	.string	"Cuda compilation tools, release 13.0, V13.0.88"
        /*0030*/ 	.string	"Build cuda_13.0.r13.0/compiler.36424714_0"
        /*0030*/ 	.string	"-arch sm_100 -m 64 "



//--------------------- .note.nv.cuinfo           --------------------------
	.section	.note.nv.cuinfo,"",@"SHT_NOTE"
	.sectionflags	@"SHF_NOTE_NV_CUINFO"
        /*0018*/ 	.short	0x0002
        /*001a*/ 	.short	0x0064
        /*001c*/ 	.short	0x0082
	.zero		2


//--------------------- .nv.info                  --------------------------
	.section	.nv.info,"",@"SHT_CUDA_INFO"
	.align	4


	//----- nvinfo : EIATTR_REGCOUNT
	.align		4
        /*0000*/ 	.byte	0x04, 0x2f
        /*0002*/ 	.short	(.L_1 - .L_0)
	.align		4
.L_0:
        /*0004*/ 	.word	index@(_Z13staticReversePii)
        /*0008*/ 	.word	0x0000000a


	//----- nvinfo : EIATTR_FRAME_SIZE
	.align		4
.L_1:
        /*000c*/ 	.byte	0x04, 0x11
        /*000e*/ 	.short	(.L_3 - .L_2)
	.align		4
.L_2:
        /*0010*/ 	.word	index@(_Z13staticReversePii)
        /*0014*/ 	.word	0x00000000


	//----- nvinfo : EIATTR_MIN_STACK_SIZE
	.align		4
.L_3:
        /*0018*/ 	.byte	0x04, 0x12
        /*001a*/ 	.short	(.L_5 - .L_4)
	.align		4
.L_4:
        /*001c*/ 	.word	index@(_Z13staticReversePii)
        /*0020*/ 	.word	0x00000000
.L_5:


//--------------------- .nv.compat                --------------------------
	.section	.nv.compat,"",@"SHT_CUDA_COMPAT_INFO"
	.align	4
        /*0000*/ 	.byte	0x02, 0x09, 0x00, 0x00, 0x02, 0x02, 0x01, 0x00, 0x02, 0x05, 0x05, 0x00, 0x03, 0x07, 0x01, 0x01
        /*0010*/ 	.byte	0x02, 0x03, 0x00, 0x00, 0x02, 0x06, 0x01, 0x00, 0x04, 0x0b, 0x08, 0x00, 0x09, 0x00, 0x00, 0x00
        /*0020*/ 	.byte	0x00, 0x00, 0x00, 0x00


//--------------------- .nv.info._Z13staticReversePii --------------------------
	.section	.nv.info._Z13staticReversePii,"",@"SHT_CUDA_INFO"
	.sectionflags	@""
	.align	4


	//----- nvinfo : EIATTR_CUDA_API_VERSION
	.align		4
        /*0000*/ 	.byte	0x04, 0x37
        /*0002*/ 	.short	(.L_7 - .L_6)
.L_6:
        /*0004*/ 	.word	0x00000082


	//----- nvinfo : EIATTR_KPARAM_INFO
	.align		4
.L_7:
        /*0008*/ 	.byte	0x04, 0x17
        /*000a*/ 	.short	(.L_9 - .L_8)
.L_8:
        /*000c*/ 	.word	0x00000000
        /*0010*/ 	.short	0x0001
        /*0012*/ 	.short	0x0008
        /*0014*/ 	.byte	0x00, 0xf0, 0x11, 0x00


	//----- nvinfo : EIATTR_KPARAM_INFO
	.align		4
.L_9:
        /*0018*/ 	.byte	0x04, 0x17
        /*001a*/ 	.short	(.L_11 - .L_10)
.L_10:
        /*001c*/ 	.word	0x00000000
        /*0020*/ 	.short	0x0000
        /*0022*/ 	.short	0x0000
        /*0024*/ 	.byte	0x00, 0xf5, 0x21, 0x00


	//----- nvinfo : EIATTR_SPARSE_MMA_MASK
	.align		4
.L_11:
        /*0028*/ 	.byte	0x03, 0x50
        /*002a*/ 	.short	0x0000


	//----- nvinfo : EIATTR_MAXREG_COUNT
	.align		4
        /*002c*/ 	.byte	0x03, 0x1b
        /*002e*/ 	.short	0x00ff


	//----- nvinfo : EIATTR_NUM_BARRIERS
	.align		4
        /*0030*/ 	.byte	0x02, 0x4c
        /*0032*/ 	.byte	0x01
	.zero		1


	//----- nvinfo : EIATTR_MERCURY_ISA_VERSION
	.align		4
        /*0034*/ 	.byte	0x03, 0x5f
        /*0036*/ 	.short	0x0101


	//----- nvinfo : EIATTR_VRC_CTA_INIT_COUNT
	.align		4
        /*0038*/ 	.byte	0x02, 0x4a
	.zero		1
	.zero		1


	//----- nvinfo : EIATTR_EXIT_INSTR_OFFSETS
	.align		4
        /*003c*/ 	.byte	0x04, 0x1c
        /*003e*/ 	.short	(.L_13 - .L_12)


	//   ....[0]....
.L_12:
        /*0040*/ 	.word	0x00000120


	//----- nvinfo : EIATTR_CBANK_PARAM_SIZE
	.align		4
.L_13:
        /*0044*/ 	.byte	0x03, 0x19
        /*0046*/ 	.short	0x000c


	//----- nvinfo : EIATTR_PARAM_CBANK
	.align		4
        /*0048*/ 	.byte	0x04, 0x0a
        /*004a*/ 	.short	(.L_15 - .L_14)
	.align		4
.L_14:
        /*004c*/ 	.word	index@(.nv.constant0._Z13staticReversePii)
        /*0050*/ 	.short	0x0380
        /*0052*/ 	.short	0x000c


	//----- nvinfo : EIATTR_SW_WAR
	.align		4
.L_15:
        /*0054*/ 	.byte	0x04, 0x36
        /*0056*/ 	.short	(.L_17 - .L_16)
.L_16:
        /*0058*/ 	.word	0x00000008
.L_17:


//--------------------- .nv.callgraph             --------------------------
	.section	.nv.callgraph,"",@"SHT_CUDA_CALLGRAPH"
	.align	4
	.sectionentsize	8
	.align		4
        /*0000*/ 	.word	0x00000000
	.align		4
        /*0004*/ 	.word	0xffffffff
	.align		4
        /*0008*/ 	.word	0x00000000
	.align		4
        /*000c*/ 	.word	0xfffffffe
	.align		4
        /*0010*/ 	.word	0x00000000
	.align		4
        /*0014*/ 	.word	0xfffffffd
	.align		4
        /*0018*/ 	.word	0x00000000
	.align		4
        /*001c*/ 	.word	0xfffffffc


//--------------------- .text._Z13staticReversePii --------------------------
	.section	.text._Z13staticReversePii,"ax",@progbits
	.align	128
        .global         _Z13staticReversePii
        .type           _Z13staticReversePii,@function
        .size           _Z13staticReversePii,(.L_x_1 - _Z13staticReversePii)
        .other          _Z13staticReversePii,@"STO_CUDA_ENTRY STV_DEFAULT"
_Z13staticReversePii:
.text._Z13staticReversePii:
[----:B------:R-:W-:Y:S01]  /*0000*/  LDC R1, c[0x0][0x37c] ;  /* 0x0000df00ff017b82 */ /* 0x000fe20000000800 */
[----:B------:R-:W0:Y:S07]  /*0010*/  S2R R5, SR_TID.X ;  /* 0x0000000000057919 */ /* 0x000e2e0000002100 */
[----:B------:R-:W0:Y:S01]  /*0020*/  LDC.64 R2, c[0x0][0x380] ;  /* 0x0000e000ff027b82 */ /* 0x000e220000000a00 */
[----:B------:R-:W1:Y:S01]  /*0030*/  LDCU.64 UR6, c[0x0][0x358] ;  /* 0x00006b00ff0677ac */ /* 0x000e620008000a00 */
[----:B------:R-:W2:Y:S01]  /*0040*/  LDCU UR8, c[0x0][0x388] ;  /* 0x00007100ff0877ac */ /* 0x000ea20008000800 */
[----:B0-----:R-:W-:-:S05]  /*0050*/  IMAD.WIDE.U32 R2, R5, 0x4, R2 ;  /* 0x0000000405027825 */ /* 0x001fca00078e0002 */
[----:B-1----:R-:W3:Y:S01]  /*0060*/  LDG.E R4, desc[UR6][R2.64] ;  /* 0x0000000602047981 */ /* 0x002ee2000c1e1900 */
[----:B------:R-:W0:Y:S01]  /*0070*/  S2UR UR5, SR_CgaCtaId ;  /* 0x00000000000579c3 */ /* 0x000e220000008800 */
[----:B------:R-:W-:Y:S01]  /*0080*/  UMOV UR4, 0x400 ;  /* 0x0000040000047882 */ /* 0x000fe20000000000 */
[----:B------:R-:W-:-:S05]  /*0090*/  LOP3.LUT R0, RZ, R5, RZ, 0x33, !PT ;  /* 0x00000005ff007212 */ /* 0x000fca00078e33ff */
[----:B--2---:R-:W-:Y:S01]  /*00a0*/  VIADD R0, R0, UR8 ;  /* 0x0000000800007c36 */ /* 0x004fe20008000000 */
[----:B0-----:R-:W-:-:S06]  /*00b0*/  ULEA UR4, UR5, UR4, 0x18 ;  /* 0x0000000405047291 */ /* 0x001fcc000f8ec0ff */
[----:B------:R-:W-:Y:S02]  /*00c0*/  LEA R5, R5, UR4, 0x2 ;  /* 0x0000000405057c11 */ /* 0x000fe4000f8e10ff */
[----:B------:R-:W-:-:S03]  /*00d0*/  LEA R0, R0, UR4, 0x2 ;  /* 0x0000000400007c11 */ /* 0x000fc6000f8e10ff */
[----:B---3--:R-:W-:Y:S01]  /*00e0*/  STS [R5], R4 ;  /* 0x0000000405007388 */ /* 0x008fe20000000800 */
[----:B------:R-:W-:Y:S06]  /*00f0*/  BAR.SYNC.DEFER_BLOCKING 0x0 ;  /* 0x0000000000007b1d */ /* 0x000fec0000010000 */
[----:B------:R-:W0:Y:S04]  /*0100*/  LDS R7, [R0] ;  /* 0x0000000000077984 */ /* 0x000e280000000800 */
[----:B0-----:R-:W-:Y:S01]  /*0110*/  STG.E desc[UR6][R2.64], R7 ;  /* 0x0000000702007986 */ /* 0x001fe2000c101906 */
[----:B------:R-:W-:Y:S05]  /*0120*/  EXIT ;  /* 0x000000000000794d */ /* 0x000fea0003800000 */
.L_x_0:
[----:B------:R-:W-:-:S00]  /*0130*/  BRA `(.L_x_0) ;  /* 0xfffffffc00fc7947 */ /* 0x000fc0000383ffff */
[----:B------:R-:W-:-:S00]  /*0140*/  NOP ;  /* 0x0000000000007918 */ /* 0x000fc00000000000 */
        /* <DEDUP_REMOVED lines=11> */
.L_x_1:


//--------------------- .nv.shared._Z13staticReversePii --------------------------
	.section	.nv.shared._Z13staticReversePii,"aw",@nobits
	.sectionflags	@""
	.align	4
.nv.shared._Z13staticReversePii:
	.zero		1280


//--------------------- .nv.shared.reserved.0     --------------------------
	.section	.nv.shared.reserved.0,"aw",@nobits
	.weak		__nv_reservedSMEM_offset_0_alias
	.size		__nv_reservedSMEM_offset_0_alias, 0, 64
	.other		__nv_reservedSMEM_offset_0_alias,@"STO_CUDA_RESERVED_SHARED STV_DEFAULT"
__nv_reservedSMEM_offset_0_alias:
	.zero		0
	.zero		64


//--------------------- .nv.constant0._Z13staticReversePii --------------------------
	.section	.nv.constant0._Z13staticReversePii,"a",@progbits
	.sectionflags	@""
	.align	4
.nv.constant0._Z13staticReversePii:
	.zero		908


//--------------------- SYMBOLS --------------------------

	.type		.nv.reservedSmem.offset0,@object
	.size		.nv.reservedSmem.offset0,0x4
	.type		.nv.reservedSmem.cap,@object
	.size		.nv.reservedSmem.cap,0x4
